//
// Generated by NVIDIA NVVM Compiler
//
// Compiler Build ID: CL-36424714
// Cuda compilation tools, release 13.0, V13.0.88
// Based on NVVM 20.0.0
//

.version 9.0
.target sm_100
.address_size 64

	// .globl	_Z13reduce_originPfS_i
.extern .shared .align 16 .b8 smemTmp[];

.visible .entry _Z13reduce_originPfS_i(
	.param .u64 .ptr .align 1 _Z13reduce_originPfS_i_param_0,
	.param .u64 .ptr .align 1 _Z13reduce_originPfS_i_param_1,
	.param .u32 _Z13reduce_originPfS_i_param_2
)
{
	.reg .pred 	%p<6>;
	.reg .b32 	%r<17>;
	.reg .b32 	%f<10>;
	.reg .b64 	%rd<7>;

	ld.param.u64 	%rd1, [_Z13reduce_originPfS_i_param_0];
	ld.param.u64 	%rd2, [_Z13reduce_originPfS_i_param_1];
	ld.param.u32 	%r7, [_Z13reduce_originPfS_i_param_2];
	mov.u32 	%r1, %tid.x;
	mov.u32 	%r8, %ctaid.x;
	mov.u32 	%r2, %ntid.x;
	mad.lo.s32 	%r3, %r8, %r2, %r1;
	setp.ge.s32 	%p1, %r3, %r7;
	mov.f32 	%f9, 0f00000000;
	@%p1 bra 	$L__BB0_2;
	cvta.to.global.u64 	%rd3, %rd1;
	mul.wide.s32 	%rd4, %r3, 4;
	add.s64 	%rd5, %rd3, %rd4;
	ld.global.f32 	%f9, [%rd5];
$L__BB0_2:
	shl.b32 	%r9, %r1, 2;
	mov.u32 	%r10, smemTmp;
	add.s32 	%r4, %r10, %r9;
	st.shared.f32 	[%r4], %f9;
	bar.sync 	0;
	setp.lt.u32 	%p2, %r2, 2;
	@%p2 bra 	$L__BB0_7;
	mov.b32 	%r16, 1;
$L__BB0_4:
	shl.b32 	%r6, %r16, 1;
	add.s32 	%r12, %r6, -1;
	and.b32  	%r13, %r12, %r1;
	setp.ne.s32 	%p3, %r13, 0;
	@%p3 bra 	$L__BB0_6;
	ld.shared.f32 	%f4, [%r4];
	shl.b32 	%r14, %r16, 2;
	add.s32 	%r15, %r4, %r14;
	ld.shared.f32 	%f5, [%r15];
	add.f32 	%f6, %f4, %f5;
	st.shared.f32 	[%r4], %f6;
$L__BB0_6:
	bar.sync 	0;
	setp.lt.u32 	%p4, %r6, %r2;
	mov.u32 	%r16, %r6;
	@%p4 bra 	$L__BB0_4;
$L__BB0_7:
	setp.ne.s32 	%p5, %r1, 0;
	@%p5 bra 	$L__BB0_9;
	ld.shared.f32 	%f7, [smemTmp];
	cvta.to.global.u64 	%rd6, %rd2;
	atom.global.add.f32 	%f8, [%rd6], %f7;
$L__BB0_9:
	ret;

}


// ===== COMPILED SASS (sm_100) =====

	.target	sm_100

	.elftype	@"ET_EXEC"


//--------------------- .note.nv.tkinfo           --------------------------
	.section	.note.nv.tkinfo,"",@"SHT_NOTE"
	.sectionflags	@"SHF_NOTE_NV_TKINFO"
	.tkinfo
        /*0018*/ 	.word	0x00000002
        /*0030*/ 	.string	""
        /*0030*/ 	.string	"ptxas"
        /*0030*/ 	.string	"Cuda compilation tools, release 13.0, V13.0.88"
        /*0030*/ 	.string	"Build cuda_13.0.r13.0/compiler.36424714_0"
        /*0030*/ 	.string	"-arch sm_100 -m 64 "



//--------------------- .note.nv.cuinfo           --------------------------
	.section	.note.nv.cuinfo,"",@"SHT_NOTE"
	.sectionflags	@"SHF_NOTE_NV_CUINFO"
        /*0018*/ 	.short	0x0002
        /*001a*/ 	.short	0x0064
        /*001c*/ 	.short	0x0082
	.zero		2


//--------------------- .nv.info                  --------------------------
	.section	.nv.info,"",@"SHT_CUDA_INFO"
	.align	4


	//----- nvinfo : EIATTR_REGCOUNT
	.align		4
        /*0000*/ 	.byte	0x04, 0x2f
        /*0002*/ 	.short	(.L_1 - .L_0)
	.align		4
.L_0:
        /*0004*/ 	.word	index@(_Z13reduce_originPfS_i)
        /*0008*/ 	.word	0x0000000c


	//----- nvinfo : EIATTR_FRAME_SIZE
	.align		4
.L_1:
        /*000c*/ 	.byte	0x04, 0x11
        /*000e*/ 	.short	(.L_3 - .L_2)
	.align		4
.L_2:
        /*0010*/ 	.word	index@(_Z13reduce_originPfS_i)
        /*0014*/ 	.word	0x00000000


	//----- nvinfo : EIATTR_MIN_STACK_SIZE
	.align		4
.L_3:
        /*0018*/ 	.byte	0x04, 0x12
        /*001a*/ 	.short	(.L_5 - .L_4)
	.align		4
.L_4:
        /*001c*/ 	.word	index@(_Z13reduce_originPfS_i)
        /*0020*/ 	.word	0x00000000
.L_5:


//--------------------- .nv.compat                --------------------------
	.section	.nv.compat,"",@"SHT_CUDA_COMPAT_INFO"
	.align	4
        /*0000*/ 	.byte	0x02, 0x09, 0x00, 0x00, 0x02, 0x02, 0x01, 0x00, 0x02, 0x05, 0x05, 0x00, 0x03, 0x07, 0x01, 0x01
        /*0010*/ 	.byte	0x02, 0x03, 0x00, 0x00, 0x02, 0x06, 0x01, 0x00, 0x04, 0x0b, 0x08, 0x00, 0x09, 0x00, 0x00, 0x00
        /*0020*/ 	.byte	0x00, 0x00, 0x00, 0x00


//--------------------- .nv.info._Z13reduce_originPfS_i --------------------------
	.section	.nv.info._Z13reduce_originPfS_i,"",@"SHT_CUDA_INFO"
	.sectionflags	@""
	.align	4


	//----- nvinfo : EIATTR_CUDA_API_VERSION
	.align		4
        /*0000*/ 	.byte	0x04, 0x37
        /*0002*/ 	.short	(.L_7 - .L_6)
.L_6:
        /*0004*/ 	.word	0x00000082


	//----- nvinfo : EIATTR_KPARAM_INFO
	.align		4
.L_7:
        /*0008*/ 	.byte	0x04, 0x17
        /*000a*/ 	.short	(.L_9 - .L_8)
.L_8:
        /*000c*/ 	.word	0x00000000
        /*0010*/ 	.short	0x0002
        /*0012*/ 	.short	0x0010
        /*0014*/ 	.byte	0x00, 0xf0, 0x11, 0x00


	//----- nvinfo : EIATTR_KPARAM_INFO
	.align		4
.L_9:
        /*0018*/ 	.byte	0x04, 0x17
        /*001a*/ 	.short	(.L_11 - .L_10)
.L_10:
        /*001c*/ 	.word	0x00000000
        /*0020*/ 	.short	0x0001
        /*0022*/ 	.short	0x0008
        /*0024*/ 	.byte	0x00, 0xf5, 0x21, 0x00


	//----- nvinfo : EIATTR_KPARAM_INFO
	.align		4
.L_11:
        /*0028*/ 	.byte	0x04, 0x17
        /*002a*/ 	.short	(.L_13 - .L_12)
.L_12:
        /*002c*/ 	.word	0x00000000
        /*0030*/ 	.short	0x0000
        /*0032*/ 	.short	0x0000
        /*0034*/ 	.byte	0x00, 0xf5, 0x21, 0x00


	//----- nvinfo : EIATTR_SPARSE_MMA_MASK
	.align		4
.L_13:
        /*0038*/ 	.byte	0x03, 0x50
        /*003a*/ 	.short	0x0000


	//----- nvinfo : EIATTR_MAXREG_COUNT
	.align		4
        /*003c*/ 	.byte	0x03, 0x1b
        /*003e*/ 	.short	0x00ff


	//----- nvinfo : EIATTR_NUM_BARRIERS
	.align		4
        /*0040*/ 	.byte	0x02, 0x4c
        /*0042*/ 	.byte	0x01
	.zero		1


	//----- nvinfo : EIATTR_MERCURY_ISA_VERSION
	.align		4
        /*0044*/ 	.byte	0x03, 0x5f
        /*0046*/ 	.short	0x0101


	//----- nvinfo : EIATTR_VRC_CTA_INIT_COUNT
	.align		4
        /*0048*/ 	.byte	0x02, 0x4a
	.zero		1
	.zero		1


	//----- nvinfo : EIATTR_EXIT_INSTR_OFFSETS
	.align		4
        /*004c*/ 	.byte	0x04, 0x1c
        /*004e*/ 	.short	(.L_15 - .L_14)


	//   ....[0]....
.L_14:
        /*0050*/ 	.word	0x00000220


	//   ....[1]....
        /*0054*/ 	.word	0x00000290


	//----- nvinfo : EIATTR_CBANK_PARAM_SIZE
	.align		4
.L_15:
        /*0058*/ 	.byte	0x03, 0x19
        /*005a*/ 	.short	0x0014


	//----- nvinfo : EIATTR_PARAM_CBANK
	.align		4
        /*005c*/ 	.byte	0x04, 0x0a
        /*005e*/ 	.short	(.L_17 - .L_16)
	.align		4
.L_16:
        /*0060*/ 	.word	index@(.nv.constant0._Z13reduce_originPfS_i)
        /*0064*/ 	.short	0x0380
        /*0066*/ 	.short	0x0014


	//----- nvinfo : EIATTR_SW_WAR
	.align		4
.L_17:
        /*0068*/ 	.byte	0x04, 0x36
        /*006a*/ 	.short	(.L_19 - .L_18)
.L_18:
        /*006c*/ 	.word	0x00000008
.L_19:


//--------------------- .nv.callgraph             --------------------------
	.section	.nv.callgraph,"",@"SHT_CUDA_CALLGRAPH"
	.align	4
	.sectionentsize	8
	.align		4
        /*0000*/ 	.word	0x00000000
	.align		4
        /*0004*/ 	.word	0xffffffff
	.align		4
        /*0008*/ 	.word	0x00000000
	.align		4
        /*000c*/ 	.word	0xfffffffe
	.align		4
        /*0010*/ 	.word	0x00000000
	.align		4
        /*0014*/ 	.word	0xfffffffd
	.align		4
        /*0018*/ 	.word	0x00000000
	.align		4
        /*001c*/ 	.word	0xfffffffc


//--------------------- .text._Z13reduce_originPfS_i --------------------------
	.section	.text._Z13reduce_originPfS_i,"ax",@progbits
	.align	128
        .global         _Z13reduce_originPfS_i
        .type           _Z13reduce_originPfS_i,@function
        .size           _Z13reduce_originPfS_i,(.L_x_3 - _Z13reduce_originPfS_i)
        .other          _Z13reduce_originPfS_i,@"STO_CUDA_ENTRY STV_DEFAULT"
_Z13reduce_originPfS_i:
.text._Z13reduce_originPfS_i:
[----:B------:R-:W-:Y:S01]  /*0000*/  LDC R1, c[0x0][0x37c] ;  /* 0x0000df00ff017b82 */ /* 0x000fe20000000800 */
[----:B------:R-:W0:Y:S07]  /*0010*/  S2R R7, SR_TID.X ;  /* 0x0000000000077919 */ /* 0x000e2e0000002100 */
[----:B------:R-:W0:Y:S01]  /*0020*/  S2UR UR4, SR_CTAID.X ;  /* 0x00000000000479c3 */ /* 0x000e220000002500 */
[----:B------:R-:W1:Y:S01]  /*0030*/  LDCU UR5, c[0x0][0x390] ;  /* 0x00007200ff0577ac */ /* 0x000e620008000800 */
[----:B------:R-:W-:Y:S01]  /*0040*/  IMAD.MOV.U32 R0, RZ, RZ, RZ ;  /* 0x000000ffff007224 */ /* 0x000fe200078e00ff */
[----:B------:R-:W2:Y:S05]  /*0050*/  LDCU.64 UR6, c[0x0][0x358] ;  /* 0x00006b00ff0677ac */ /* 0x000eaa0008000a00 */
[----:B------:R-:W0:Y:S02]  /*0060*/  LDC R6, c[0x0][0x360] ;  /* 0x0000d800ff067b82 */ /* 0x000e240000000800 */
[----:B0-----:R-:W-:-:S05]  /*0070*/  IMAD R5, R6, UR4, R7 ;  /* 0x0000000406057c24 */ /* 0x001fca000f8e0207 */
[----:B-1----:R-:W-:-:S13]  /*0080*/  ISETP.GE.AND P0, PT, R5, UR5, PT ;  /* 0x0000000505007c0c */ /* 0x002fda000bf06270 */
[----:B------:R-:W0:Y:S02]  /*0090*/  @!P0 LDC.64 R2, c[0x0][0x380] ;  /* 0x0000e000ff028b82 */ /* 0x000e240000000a00 */
[----:B0-----:R-:W-:-:S05]  /*00a0*/  @!P0 IMAD.WIDE R2, R5, 0x4, R2 ;  /* 0x0000000405028825 */ /* 0x001fca00078e0202 */
[----:B--2---:R-:W2:Y:S01]  /*00b0*/  @!P0 LDG.E R0, desc[UR6][R2.64] ;  /* 0x0000000602008981 */ /* 0x004ea2000c1e1900 */
[----:B------:R-:W0:Y:S01]  /*00c0*/  S2UR UR5, SR_CgaCtaId ;  /* 0x00000000000579c3 */ /* 0x000e220000008800 */
[----:B------:R-:W-:Y:S01]  /*00d0*/  UMOV UR4, 0x400 ;  /* 0x0000040000047882 */ /* 0x000fe20000000000 */
[----:B------:R-:W-:Y:S02]  /*00e0*/  ISETP.GE.U32.AND P1, PT, R6, 0x2, PT ;  /* 0x000000020600780c */ /* 0x000fe40003f26070 */
[----:B------:R-:W-:Y:S01]  /*00f0*/  ISETP.NE.AND P0, PT, R7, RZ, PT ;  /* 0x000000ff0700720c */ /* 0x000fe20003f05270 */
[----:B0-----:R-:W-:-:S06]  /*0100*/  ULEA UR4, UR5, UR4, 0x18 ;  /* 0x0000000405047291 */ /* 0x001fcc000f8ec0ff */
[----:B------:R-:W-:-:S05]  /*0110*/  LEA R5, R7, UR4, 0x2 ;  /* 0x0000000407057c11 */ /* 0x000fca000f8e10ff */
[----:B--2---:R0:W-:Y:S01]  /*0120*/  STS [R5], R0 ;  /* 0x0000000005007388 */ /* 0x0041e20000000800 */
[----:B------:R-:W-:Y:S06]  /*0130*/  BAR.SYNC.DEFER_BLOCKING 0x0 ;  /* 0x0000000000007b1d */ /* 0x000fec0000010000 */
[----:B------:R-:W-:Y:S05]  /*0140*/  @!P1 BRA `(.L_x_0) ;  /* 0x0000000000349947 */ /* 0x000fea0003800000 */
[----:B0-----:R-:W-:-:S07]  /*0150*/  IMAD.MOV.U32 R0, RZ, RZ, 0x1 ;  /* 0x00000001ff007424 */ /* 0x001fce00078e00ff */
.L_x_1:
[----:B------:R-:W-:-:S05]  /*0160*/  SHF.L.U32 R9, R0, 0x1, RZ ;  /* 0x0000000100097819 */ /* 0x000fca00000006ff */
[----:B------:R-:W-:-:S05]  /*0170*/  VIADD R2, R9, 0xffffffff ;  /* 0xffffffff09027836 */ /* 0x000fca0000000000 */
[----:B------:R-:W-:-:S13]  /*0180*/  LOP3.LUT P1, RZ, R2, R7, RZ, 0xc0, !PT ;  /* 0x0000000702ff7212 */ /* 0x000fda000782c0ff */
[----:B------:R-:W-:Y:S02]  /*0190*/  @!P1 LEA R2, R0, R5, 0x2 ;  /* 0x0000000500029211 */ /* 0x000fe400078e10ff */
[----:B------:R-:W-:Y:S04]  /*01a0*/  @!P1 LDS R0, [R5] ;  /* 0x0000000005009984 */ /* 0x000fe80000000800 */
[----:B------:R-:W0:Y:S02]  /*01b0*/  @!P1 LDS R3, [R2] ;  /* 0x0000000002039984 */ /* 0x000e240000000800 */
[----:B0-----:R-:W-:Y:S01]  /*01c0*/  @!P1 FADD R4, R0, R3 ;  /* 0x0000000300049221 */ /* 0x001fe20000000000 */
[----:B------:R-:W-:-:S04]  /*01d0*/  IMAD.MOV.U32 R0, RZ, RZ, R9 ;  /* 0x000000ffff007224 */ /* 0x000fc800078e0009 */
[----:B------:R1:W-:Y:S01]  /*01e0*/  @!P1 STS [R5], R4 ;  /* 0x0000000405009388 */ /* 0x0003e20000000800 */
[----:B------:R-:W-:Y:S01]  /*01f0*/  BAR.SYNC.DEFER_BLOCKING 0x0 ;  /* 0x0000000000007b1d */ /* 0x000fe20000010000 */
[----:B------:R-:W-:-:S13]  /*0200*/  ISETP.GE.U32.AND P1, PT, R9, R6, PT ;  /* 0x000000060900720c */ /* 0x000fda0003f26070 */
[----:B-1----:R-:W-:Y:S05]  /*0210*/  @!P1 BRA `(.L_x_1) ;  /* 0xfffffffc00d09947 */ /* 0x002fea000383ffff */
.L_x_0:
[----:B------:R-:W-:Y:S05]  /*0220*/  @P0 EXIT ;  /* 0x000000000000094d */ /* 0x000fea0003800000 */
[----:B------:R-:W1:Y:S01]  /*0230*/  S2UR UR5, SR_CgaCtaId ;  /* 0x00000000000579c3 */ /* 0x000e620000008800 */
[----:B------:R-:W-:-:S07]  /*0240*/  UMOV UR4, 0x400 ;  /* 0x0000040000047882 */ /* 0x000fce0000000000 */
[----:B------:R-:W2:Y:S01]  /*0250*/  LDC.64 R2, c[0x0][0x388] ;  /* 0x0000e200ff027b82 */ /* 0x000ea20000000a00 */
[----:B-1----:R-:W-:-:S09]  /*0260*/  ULEA UR4, UR5, UR4, 0x18 ;  /* 0x0000000405047291 */ /* 0x002fd2000f8ec0ff */
[----:B0-----:R-:W2:Y:S04]  /*0270*/  LDS R5, [UR4] ;  /* 0x00000004ff057984 */ /* 0x001ea80008000800 */
[----:B--2---:R-:W-:Y:S01]  /*0280*/  REDG.E.ADD.F32.FTZ.RN.STRONG.GPU desc[UR6][R2.64], R5 ;  /* 0x00000005020079a6 */ /* 0x004fe2000c12f306 */
[----:B------:R-:W-:Y:S05]  /*0290*/  EXIT ;  /* 0x000000000000794d */ /* 0x000fea0003800000 */
.L_x_2:
[----:B------:R-:W-:-:S00]  /*02a0*/  BRA `(.L_x_2) ;  /* 0xfffffffc00fc7947 */ /* 0x000fc0000383ffff */
[----:B------:R-:W-:-:S00]  /*02b0*/  NOP ;  /* 0x0000000000007918 */ /* 0x000fc00000000000 */
        /* <DEDUP_REMOVED lines=12> */
.L_x_3:


//--------------------- .nv.shared._Z13reduce_originPfS_i --------------------------
	.section	.nv.shared._Z13reduce_originPfS_i,"aw",@nobits
	.sectionflags	@""
	.align	16
	.zero		1024


//--------------------- .nv.shared.reserved.0     --------------------------
	.section	.nv.shared.reserved.0,"aw",@nobits
	.weak		__nv_reservedSMEM_offset_0_alias
	.size		__nv_reservedSMEM_offset_0_alias, 0, 64
	.other		__nv_reservedSMEM_offset_0_alias,@"STO_CUDA_RESERVED_SHARED STV_DEFAULT"
__nv_reservedSMEM_offset_0_alias:
	.zero		0
	.zero		64


//--------------------- .nv.constant0._Z13reduce_originPfS_i --------------------------
	.section	.nv.constant0._Z13reduce_originPfS_i,"a",@progbits
	.sectionflags	@""
	.align	4
.nv.constant0._Z13reduce_originPfS_i:
	.zero		916


//--------------------- SYMBOLS --------------------------

	.type		.nv.reservedSmem.offset0,@object
	.size		.nv.reservedSmem.offset0,0x4
	.type		.nv.reservedSmem.cap,@object
	.size		.nv.reservedSmem.cap,0x4
